//
// Generated by NVIDIA NVVM Compiler
//
// Compiler Build ID: CL-36424714
// Cuda compilation tools, release 13.0, V13.0.88
// Based on NVVM 20.0.0
//

.version 9.0
.target sm_100
.address_size 64

	// .globl	_Z14warp_transposePjS_PfS0_

.visible .entry _Z14warp_transposePjS_PfS0_(
	.param .u64 .ptr .align 1 _Z14warp_transposePjS_PfS0__param_0,
	.param .u64 .ptr .align 1 _Z14warp_transposePjS_PfS0__param_1,
	.param .u64 .ptr .align 1 _Z14warp_transposePjS_PfS0__param_2,
	.param .u64 .ptr .align 1 _Z14warp_transposePjS_PfS0__param_3
)
{
	.reg .pred 	%p<41>;
	.reg .b32 	%r<48>;
	.reg .b64 	%rd<14>;

	ld.param.u64 	%rd1, [_Z14warp_transposePjS_PfS0__param_0];
	ld.param.u64 	%rd2, [_Z14warp_transposePjS_PfS0__param_1];
	ld.param.u64 	%rd3, [_Z14warp_transposePjS_PfS0__param_2];
	ld.param.u64 	%rd4, [_Z14warp_transposePjS_PfS0__param_3];
	cvta.to.global.u64 	%rd5, %rd3;
	mov.u32 	%r3, %tid.x;
	shr.u32 	%r4, %r3, 2;
	shl.b32 	%r5, %r3, 3;
	mad.lo.s32 	%r6, %r4, -31, %r5;
	mul.wide.u32 	%rd6, %r3, 4;
	add.s64 	%rd7, %rd5, %rd6;
	ld.global.u32 	%r7, [%rd7];
	// begin inline asm
	bar.sync 0;
	// end inline asm
	// begin inline asm
	mov.u32 %r1, %clock;
	// end inline asm
	shfl.sync.idx.b32	%r8|%p1, %r7, %r6, 31, -1;
	shfl.sync.idx.b32	%r9|%p2, %r7, %r6, 31, -1;
	shfl.sync.idx.b32	%r10|%p3, %r7, %r6, 31, -1;
	shfl.sync.idx.b32	%r11|%p4, %r7, %r6, 31, -1;
	shfl.sync.idx.b32	%r12|%p5, %r7, %r6, 31, -1;
	shfl.sync.idx.b32	%r13|%p6, %r7, %r6, 31, -1;
	shfl.sync.idx.b32	%r14|%p7, %r7, %r6, 31, -1;
	shfl.sync.idx.b32	%r15|%p8, %r7, %r6, 31, -1;
	shfl.sync.idx.b32	%r16|%p9, %r7, %r6, 31, -1;
	shfl.sync.idx.b32	%r17|%p10, %r7, %r6, 31, -1;
	shfl.sync.idx.b32	%r18|%p11, %r7, %r6, 31, -1;
	shfl.sync.idx.b32	%r19|%p12, %r7, %r6, 31, -1;
	shfl.sync.idx.b32	%r20|%p13, %r7, %r6, 31, -1;
	shfl.sync.idx.b32	%r21|%p14, %r7, %r6, 31, -1;
	shfl.sync.idx.b32	%r22|%p15, %r7, %r6, 31, -1;
	shfl.sync.idx.b32	%r23|%p16, %r7, %r6, 31, -1;
	shfl.sync.idx.b32	%r24|%p17, %r7, %r6, 31, -1;
	shfl.sync.idx.b32	%r25|%p18, %r7, %r6, 31, -1;
	shfl.sync.idx.b32	%r26|%p19, %r7, %r6, 31, -1;
	shfl.sync.idx.b32	%r27|%p20, %r7, %r6, 31, -1;
	shfl.sync.idx.b32	%r28|%p21, %r7, %r6, 31, -1;
	shfl.sync.idx.b32	%r29|%p22, %r7, %r6, 31, -1;
	shfl.sync.idx.b32	%r30|%p23, %r7, %r6, 31, -1;
	shfl.sync.idx.b32	%r31|%p24, %r7, %r6, 31, -1;
	shfl.sync.idx.b32	%r32|%p25, %r7, %r6, 31, -1;
	shfl.sync.idx.b32	%r33|%p26, %r7, %r6, 31, -1;
	shfl.sync.idx.b32	%r34|%p27, %r7, %r6, 31, -1;
	shfl.sync.idx.b32	%r35|%p28, %r7, %r6, 31, -1;
	shfl.sync.idx.b32	%r36|%p29, %r7, %r6, 31, -1;
	shfl.sync.idx.b32	%r37|%p30, %r7, %r6, 31, -1;
	shfl.sync.idx.b32	%r38|%p31, %r7, %r6, 31, -1;
	shfl.sync.idx.b32	%r39|%p32, %r7, %r6, 31, -1;
	shfl.sync.idx.b32	%r40|%p33, %r7, %r6, 31, -1;
	shfl.sync.idx.b32	%r41|%p34, %r7, %r6, 31, -1;
	shfl.sync.idx.b32	%r42|%p35, %r7, %r6, 31, -1;
	shfl.sync.idx.b32	%r43|%p36, %r7, %r6, 31, -1;
	shfl.sync.idx.b32	%r44|%p37, %r7, %r6, 31, -1;
	shfl.sync.idx.b32	%r45|%p38, %r7, %r6, 31, -1;
	shfl.sync.idx.b32	%r46|%p39, %r7, %r6, 31, -1;
	shfl.sync.idx.b32	%r47|%p40, %r7, %r6, 31, -1;
	cvta.to.global.u64 	%rd8, %rd1;
	cvta.to.global.u64 	%rd9, %rd2;
	cvta.to.global.u64 	%rd10, %rd4;
	// begin inline asm
	bar.sync 0;
	// end inline asm
	// begin inline asm
	mov.u32 %r2, %clock;
	// end inline asm
	add.s64 	%rd11, %rd8, %rd6;
	st.global.u32 	[%rd11], %r1;
	add.s64 	%rd12, %rd9, %rd6;
	st.global.u32 	[%rd12], %r2;
	add.s64 	%rd13, %rd10, %rd6;
	st.global.u32 	[%rd13], %r47;
	ret;

}


// ===== COMPILED SASS (sm_100) =====

	.target	sm_100

	.elftype	@"ET_EXEC"


//--------------------- .note.nv.tkinfo           --------------------------
	.section	.note.nv.tkinfo,"",@"SHT_NOTE"
	.sectionflags	@"SHF_NOTE_NV_TKINFO"
	.tkinfo
        /*0018*/ 	.word	0x00000002
        /*0030*/ 	.string	""
        /*0030*/ 	.string	"ptxas"
        /*0030*/ 	.string	"Cuda compilation tools, release 13.0, V13.0.88"
        /*0030*/ 	.string	"Build cuda_13.0.r13.0/compiler.36424714_0"
        /*0030*/ 	.string	"-arch sm_100 -m 64 "



//--------------------- .note.nv.cuinfo           --------------------------
	.section	.note.nv.cuinfo,"",@"SHT_NOTE"
	.sectionflags	@"SHF_NOTE_NV_CUINFO"
        /*0018*/ 	.short	0x0002
        /*001a*/ 	.short	0x0064
        /*001c*/ 	.short	0x0082
	.zero		2


//--------------------- .nv.info                  --------------------------
	.section	.nv.info,"",@"SHT_CUDA_INFO"
	.align	4


	//----- nvinfo : EIATTR_REGCOUNT
	.align		4
        /*0000*/ 	.byte	0x04, 0x2f
        /*0002*/ 	.short	(.L_1 - .L_0)
	.align		4
.L_0:
        /*0004*/ 	.word	index@(_Z14warp_transposePjS_PfS0_)
        /*0008*/ 	.word	0x00000012


	//----- nvinfo : EIATTR_FRAME_SIZE
	.align		4
.L_1:
        /*000c*/ 	.byte	0x04, 0x11
        /*000e*/ 	.short	(.L_3 - .L_2)
	.align		4
.L_2:
        /*0010*/ 	.word	index@(_Z14warp_transposePjS_PfS0_)
        /*0014*/ 	.word	0x00000000


	//----- nvinfo : EIATTR_MIN_STACK_SIZE
	.align		4
.L_3:
        /*0018*/ 	.byte	0x04, 0x12
        /*001a*/ 	.short	(.L_5 - .L_4)
	.align		4
.L_4:
        /*001c*/ 	.word	index@(_Z14warp_transposePjS_PfS0_)
        /*0020*/ 	.word	0x00000000
.L_5:


//--------------------- .nv.compat                --------------------------
	.section	.nv.compat,"",@"SHT_CUDA_COMPAT_INFO"
	.align	4
        /*0000*/ 	.byte	0x02, 0x09, 0x00, 0x00, 0x02, 0x02, 0x01, 0x00, 0x02, 0x05, 0x05, 0x00, 0x03, 0x07, 0x01, 0x01
        /*0010*/ 	.byte	0x02, 0x03, 0x00, 0x00, 0x02, 0x06, 0x01, 0x00, 0x04, 0x0b, 0x08, 0x00, 0x09, 0x00, 0x00, 0x00
        /*0020*/ 	.byte	0x00, 0x00, 0x00, 0x00


//--------------------- .nv.info._Z14warp_transposePjS_PfS0_ --------------------------
	.section	.nv.info._Z14warp_transposePjS_PfS0_,"",@"SHT_CUDA_INFO"
	.sectionflags	@""
	.align	4


	//----- nvinfo : EIATTR_CUDA_API_VERSION
	.align		4
        /*0000*/ 	.byte	0x04, 0x37
        /*0002*/ 	.short	(.L_7 - .L_6)
.L_6:
        /*0004*/ 	.word	0x00000082


	//----- nvinfo : EIATTR_KPARAM_INFO
	.align		4
.L_7:
        /*0008*/ 	.byte	0x04, 0x17
        /*000a*/ 	.short	(.L_9 - .L_8)
.L_8:
        /*000c*/ 	.word	0x00000000
        /*0010*/ 	.short	0x0003
        /*0012*/ 	.short	0x0018
        /*0014*/ 	.byte	0x00, 0xf5, 0x21, 0x00


	//----- nvinfo : EIATTR_KPARAM_INFO
	.align		4
.L_9:
        /*0018*/ 	.byte	0x04, 0x17
        /*001a*/ 	.short	(.L_11 - .L_10)
.L_10:
        /*001c*/ 	.word	0x00000000
        /*0020*/ 	.short	0x0002
        /*0022*/ 	.short	0x0010
        /*0024*/ 	.byte	0x00, 0xf5, 0x21, 0x00


	//----- nvinfo : EIATTR_KPARAM_INFO
	.align		4
.L_11:
        /*0028*/ 	.byte	0x04, 0x17
        /*002a*/ 	.short	(.L_13 - .L_12)
.L_12:
        /*002c*/ 	.word	0x00000000
        /*0030*/ 	.short	0x0001
        /*0032*/ 	.short	0x0008
        /*0034*/ 	.byte	0x00, 0xf5, 0x21, 0x00


	//----- nvinfo : EIATTR_KPARAM_INFO
	.align		4
.L_13:
        /*0038*/ 	.byte	0x04, 0x17
        /*003a*/ 	.short	(.L_15 - .L_14)
.L_14:
        /*003c*/ 	.word	0x00000000
        /*0040*/ 	.short	0x0000
        /*0042*/ 	.short	0x0000
        /*0044*/ 	.byte	0x00, 0xf5, 0x21, 0x00


	//----- nvinfo : EIATTR_SPARSE_MMA_MASK
	.align		4
.L_15:
        /*0048*/ 	.byte	0x03, 0x50
        /*004a*/ 	.short	0x0000


	//----- nvinfo : EIATTR_MAXREG_COUNT
	.align		4
        /*004c*/ 	.byte	0x03, 0x1b
        /*004e*/ 	.short	0x00ff


	//----- nvinfo : EIATTR_NUM_BARRIERS
	.align		4
        /*0050*/ 	.byte	0x02, 0x4c
        /*0052*/ 	.byte	0x01
	.zero		1


	//----- nvinfo : EIATTR_MERCURY_ISA_VERSION
	.align		4
        /*0054*/ 	.byte	0x03, 0x5f
        /*0056*/ 	.short	0x0101


	//----- nvinfo : EIATTR_COOP_GROUP_MASK_REGIDS
	.align		4
        /*0058*/ 	.byte	0x04, 0x29
        /*005a*/ 	.short	(.L_17 - .L_16)


	//   ....[0]....
.L_16:
        /*005c*/ 	.word	0xffffffff


	//----- nvinfo : EIATTR_COOP_GROUP_INSTR_OFFSETS
	.align		4
.L_17:
        /*0060*/ 	.byte	0x04, 0x28
        /*0062*/ 	.short	(.L_19 - .L_18)


	//   ....[0]....
.L_18:
        /*0064*/ 	.word	0x000000b0


	//----- nvinfo : EIATTR_VRC_CTA_INIT_COUNT
	.align		4
.L_19:
        /*0068*/ 	.byte	0x02, 0x4a
	.zero		1
	.zero		1


	//----- nvinfo : EIATTR_EXIT_INSTR_OFFSETS
	.align		4
        /*006c*/ 	.byte	0x04, 0x1c
        /*006e*/ 	.short	(.L_21 - .L_20)


	//   ....[0]....
.L_20:
        /*0070*/ 	.word	0x00000170


	//----- nvinfo : EIATTR_CBANK_PARAM_SIZE
	.align		4
.L_21:
        /*0074*/ 	.byte	0x03, 0x19
        /*0076*/ 	.short	0x0020


	//----- nvinfo : EIATTR_PARAM_CBANK
	.align		4
        /*0078*/ 	.byte	0x04, 0x0a
        /*007a*/ 	.short	(.L_23 - .L_22)
	.align		4
.L_22:
        /*007c*/ 	.word	index@(.nv.constant0._Z14warp_transposePjS_PfS0_)
        /*0080*/ 	.short	0x0380
        /*0082*/ 	.short	0x0020


	//----- nvinfo : EIATTR_SW_WAR
	.align		4
.L_23:
        /*0084*/ 	.byte	0x04, 0x36
        /*0086*/ 	.short	(.L_25 - .L_24)
.L_24:
        /*0088*/ 	.word	0x00000008
.L_25:


//--------------------- .nv.callgraph             --------------------------
	.section	.nv.callgraph,"",@"SHT_CUDA_CALLGRAPH"
	.align	4
	.sectionentsize	8
	.align		4
        /*0000*/ 	.word	0x00000000
	.align		4
        /*0004*/ 	.word	0xffffffff
	.align		4
        /*0008*/ 	.word	0x00000000
	.align		4
        /*000c*/ 	.word	0xfffffffe
	.align		4
        /*0010*/ 	.word	0x00000000
	.align		4
        /*0014*/ 	.word	0xfffffffd
	.align		4
        /*0018*/ 	.word	0x00000000
	.align		4
        /*001c*/ 	.word	0xfffffffc


//--------------------- .text._Z14warp_transposePjS_PfS0_ --------------------------
	.section	.text._Z14warp_transposePjS_PfS0_,"ax",@progbits
	.align	128
        .global         _Z14warp_transposePjS_PfS0_
        .type           _Z14warp_transposePjS_PfS0_,@function
        .size           _Z14warp_transposePjS_PfS0_,(.L_x_1 - _Z14warp_transposePjS_PfS0_)
        .other          _Z14warp_transposePjS_PfS0_,@"STO_CUDA_ENTRY STV_DEFAULT"
_Z14warp_transposePjS_PfS0_:
.text._Z14warp_transposePjS_PfS0_:
[----:B------:R-:W-:Y:S01]  /*0000*/  LDC R1, c[0x0][0x37c] ;  /* 0x0000df00ff017b82 */ /* 0x000fe20000000800 */
[----:B------:R-:W0:Y:S07]  /*0010*/  S2R R11, SR_TID.X ;  /* 0x00000000000b7919 */ /* 0x000e2e0000002100 */
[----:B------:R-:W0:Y:S01]  /*0020*/  LDC.64 R2, c[0x0][0x390] ;  /* 0x0000e400ff027b82 */ /* 0x000e220000000a00 */
[----:B------:R-:W1:Y:S01]  /*0030*/  LDCU.64 UR4, c[0x0][0x358] ;  /* 0x00006b00ff0477ac */ /* 0x000e620008000a00 */
[----:B0-----:R-:W-:-:S06]  /*0040*/  IMAD.WIDE.U32 R2, R11, 0x4, R2 ;  /* 0x000000040b027825 */ /* 0x001fcc00078e0002 */
[----:B-1----:R-:W2:Y:S01]  /*0050*/  LDG.E R3, desc[UR4][R2.64] ;  /* 0x0000000402037981 */ /* 0x002ea2000c1e1900 */
[----:B------:R-:W-:Y:S02]  /*0060*/  SHF.R.U32.HI R0, RZ, 0x2, R11 ;  /* 0x00000002ff007819 */ /* 0x000fe4000001160b */
[----:B------:R-:W-:-:S05]  /*0070*/  SHF.L.U32 R5, R11, 0x3, RZ ;  /* 0x000000030b057819 */ /* 0x000fca00000006ff */
[----:B------:R-:W-:Y:S01]  /*0080*/  IMAD R0, R0, -0x1f, R5 ;  /* 0xffffffe100007824 */ /* 0x000fe200078e0205 */
[----:B------:R-:W-:Y:S01]  /*0090*/  BAR.SYNC.DEFER_BLOCKING 0x0 ;  /* 0x0000000000007b1d */ /* 0x000fe20000010000 */
[----:B------:R-:W-:-:S05]  /*00a0*/  CS2R.32 R13, SR_CLOCKLO ;  /* 0x00000000000d7805 */ /* 0x000fca0000005000 */
[----:B--2---:R0:W1:Y:S02]  /*00b0*/  SHFL.IDX PT, R9, R3, R0, 0x1f ;  /* 0x00001f0003097589 */ /* 0x00406400000e0000 */
[----:B------:R-:W-:Y:S01]  /*00c0*/  BAR.SYNC.DEFER_BLOCKING 0x0 ;  /* 0x0000000000007b1d */ /* 0x000fe20000010000 */
[----:B------:R-:W-:-:S07]  /*00d0*/  CS2R.32 R15, SR_CLOCKLO ;  /* 0x00000000000f7805 */ /* 0x000fce0000005000 */
[----:B0-----:R-:W0:Y:S08]  /*00e0*/  LDC.64 R2, c[0x0][0x380] ;  /* 0x0000e000ff027b82 */ /* 0x001e300000000a00 */
[----:B------:R-:W2:Y:S08]  /*00f0*/  LDC.64 R4, c[0x0][0x388] ;  /* 0x0000e200ff047b82 */ /* 0x000eb00000000a00 */
[----:B------:R-:W3:Y:S01]  /*0100*/  LDC.64 R6, c[0x0][0x398] ;  /* 0x0000e600ff067b82 */ /* 0x000ee20000000a00 */
[----:B0-----:R-:W-:-:S05]  /*0110*/  IMAD.WIDE.U32 R2, R11, 0x4, R2 ;  /* 0x000000040b027825 */ /* 0x001fca00078e0002 */
[----:B------:R-:W-:Y:S01]  /*0120*/  STG.E desc[UR4][R2.64], R13 ;  /* 0x0000000d02007986 */ /* 0x000fe2000c101904 */
[----:B--2---:R-:W-:-:S05]  /*0130*/  IMAD.WIDE.U32 R4, R11, 0x4, R4 ;  /* 0x000000040b047825 */ /* 0x004fca00078e0004 */
[----:B------:R-:W-:Y:S01]  /*0140*/  STG.E desc[UR4][R4.64], R15 ;  /* 0x0000000f04007986 */ /* 0x000fe2000c101904 */
[----:B---3--:R-:W-:-:S05]  /*0150*/  IMAD.WIDE.U32 R6, R11, 0x4, R6 ;  /* 0x000000040b067825 */ /* 0x008fca00078e0006 */
[----:B-1----:R-:W-:Y:S01]  /*0160*/  STG.E desc[UR4][R6.64], R9 ;  /* 0x0000000906007986 */ /* 0x002fe2000c101904 */
[----:B------:R-:W-:Y:S05]  /*0170*/  EXIT ;  /* 0x000000000000794d */ /* 0x000fea0003800000 */
.L_x_0:
[----:B------:R-:W-:-:S00]  /*0180*/  BRA `(.L_x_0) ;  /* 0xfffffffc00fc7947 */ /* 0x000fc0000383ffff */
[----:B------:R-:W-:-:S00]  /*0190*/  NOP ;  /* 0x0000000000007918 */ /* 0x000fc00000000000 */
        /* <DEDUP_REMOVED lines=14> */
.L_x_1:


//--------------------- .nv.shared.reserved.0     --------------------------
	.section	.nv.shared.reserved.0,"aw",@nobits
	.weak		__nv_reservedSMEM_offset_0_alias
	.size		__nv_reservedSMEM_offset_0_alias, 0, 64
	.other		__nv_reservedSMEM_offset_0_alias,@"STO_CUDA_RESERVED_SHARED STV_DEFAULT"
__nv_reservedSMEM_offset_0_alias:
	.zero		0
	.zero		64


//--------------------- .nv.constant0._Z14warp_transposePjS_PfS0_ --------------------------
	.section	.nv.constant0._Z14warp_transposePjS_PfS0_,"a",@progbits
	.sectionflags	@""
	.align	4
.nv.constant0._Z14warp_transposePjS_PfS0_:
	.zero		928


//--------------------- SYMBOLS --------------------------

	.type		.nv.reservedSmem.offset0,@object
	.size		.nv.reservedSmem.offset0,0x4
